//
// Generated by NVIDIA NVVM Compiler
//
// Compiler Build ID: CL-36424714
// Cuda compilation tools, release 13.0, V13.0.88
// Based on NVVM 20.0.0
//

.version 9.0
.target sm_100
.address_size 64


.func  (.param .b32 func_retval0) _Z4getni(
	.param .b32 _Z4getni_param_0
)
{
	.reg .pred 	%p<2>;
	.reg .b32 	%r<10>;
	.reg .b64 	%rd<3>;

	ld.param.u32 	%r3, [_Z4getni_param_0];
	setp.eq.s32 	%p1, %r3, 0;
	mov.b32 	%r9, 0;
	@%p1 bra 	$L__BB0_2;
	add.s32 	%r5, %r3, -1;
	mad.lo.s32 	%r6, %r5, %r5, %r3;
	add.s32 	%r7, %r3, -2;
	mul.wide.u32 	%rd1, %r5, %r7;
	shr.u64 	%rd2, %rd1, 1;
	cvt.u32.u64 	%r8, %rd2;
	sub.s32 	%r9, %r6, %r8;
$L__BB0_2:
	st.param.b32 	[func_retval0], %r9;
	ret;

}
	// .globl	_Z3addPii
.visible .entry _Z3addPii(
	.param .u64 .ptr .align 1 _Z3addPii_param_0,
	.param .u32 _Z3addPii_param_1
)
{
	.reg .pred 	%p<2>;
	.reg .b32 	%r<8>;
	.reg .b64 	%rd<5>;

	ld.param.u64 	%rd1, [_Z3addPii_param_0];
	ld.param.u32 	%r2, [_Z3addPii_param_1];
	mov.u32 	%r3, %ntid.x;
	mov.u32 	%r4, %ctaid.x;
	mov.u32 	%r5, %tid.x;
	mad.lo.s32 	%r1, %r3, %r4, %r5;
	setp.ge.s32 	%p1, %r1, %r2;
	@%p1 bra 	$L__BB1_2;
	cvta.to.global.u64 	%rd2, %rd1;
	{ // callseq 0, 0
	.param .b32 param0;
	st.param.b32 	[param0], %r1;
	.param .b32 retval0;
	call.uni (retval0), 
	_Z4getni, 
	(
	param0
	);
	ld.param.b32 	%r6, [retval0];
	} // callseq 0
	mul.wide.s32 	%rd3, %r1, 4;
	add.s64 	%rd4, %rd2, %rd3;
	st.global.u32 	[%rd4], %r6;
$L__BB1_2:
	ret;

}


// ===== COMPILED SASS (sm_100) =====

	.target	sm_100

	.elftype	@"ET_EXEC"


//--------------------- .note.nv.tkinfo           --------------------------
	.section	.note.nv.tkinfo,"",@"SHT_NOTE"
	.sectionflags	@"SHF_NOTE_NV_TKINFO"
	.tkinfo
        /*0018*/ 	.word	0x00000002
        /*0030*/ 	.string	""
        /*0030*/ 	.string	"ptxas"
        /*0030*/ 	.string	"Cuda compilation tools, release 13.0, V13.0.88"
        /*0030*/ 	.string	"Build cuda_13.0.r13.0/compiler.36424714_0"
        /*0030*/ 	.string	"-arch sm_100 -m 64 "



//--------------------- .note.nv.cuinfo           --------------------------
	.section	.note.nv.cuinfo,"",@"SHT_NOTE"
	.sectionflags	@"SHF_NOTE_NV_CUINFO"
        /*0018*/ 	.short	0x0002
        /*001a*/ 	.short	0x0064
        /*001c*/ 	.short	0x0082
	.zero		2


//--------------------- .nv.info                  --------------------------
	.section	.nv.info,"",@"SHT_CUDA_INFO"
	.align	4


	//----- nvinfo : EIATTR_REGCOUNT
	.align		4
        /*0000*/ 	.byte	0x04, 0x2f
        /*0002*/ 	.short	(.L_1 - .L_0)
	.align		4
.L_0:
        /*0004*/ 	.word	index@(_Z3addPii)
        /*0008*/ 	.word	0x0000000a


	//----- nvinfo : EIATTR_FRAME_SIZE
	.align		4
.L_1:
        /*000c*/ 	.byte	0x04, 0x11
        /*000e*/ 	.short	(.L_3 - .L_2)
	.align		4
.L_2:
        /*0010*/ 	.word	index@($_Z3addPii$_Z4getni)
        /*0014*/ 	.word	0x00000000


	//----- nvinfo : EIATTR_FRAME_SIZE
	.align		4
.L_3:
        /*0018*/ 	.byte	0x04, 0x11
        /*001a*/ 	.short	(.L_5 - .L_4)
	.align		4
.L_4:
        /*001c*/ 	.word	index@(_Z3addPii)
        /*0020*/ 	.word	0x00000000


	//----- nvinfo : EIATTR_MIN_STACK_SIZE
	.align		4
.L_5:
        /*0024*/ 	.byte	0x04, 0x12
        /*0026*/ 	.short	(.L_7 - .L_6)
	.align		4
.L_6:
        /*0028*/ 	.word	index@(_Z3addPii)
        /*002c*/ 	.word	0x00000000
.L_7:


//--------------------- .nv.compat                --------------------------
	.section	.nv.compat,"",@"SHT_CUDA_COMPAT_INFO"
	.align	4
        /*0000*/ 	.byte	0x02, 0x09, 0x00, 0x00, 0x02, 0x02, 0x01, 0x00, 0x02, 0x05, 0x05, 0x00, 0x03, 0x07, 0x01, 0x01
        /*0010*/ 	.byte	0x02, 0x03, 0x00, 0x00, 0x02, 0x06, 0x01, 0x00, 0x04, 0x0b, 0x08, 0x00, 0x09, 0x00, 0x00, 0x00
        /*0020*/ 	.byte	0x00, 0x00, 0x00, 0x00


//--------------------- .nv.info._Z3addPii        --------------------------
	.section	.nv.info._Z3addPii,"",@"SHT_CUDA_INFO"
	.sectionflags	@""
	.align	4


	//----- nvinfo : EIATTR_CUDA_API_VERSION
	.align		4
        /*0000*/ 	.byte	0x04, 0x37
        /*0002*/ 	.short	(.L_9 - .L_8)
.L_8:
        /*0004*/ 	.word	0x00000082


	//----- nvinfo : EIATTR_KPARAM_INFO
	.align		4
.L_9:
        /*0008*/ 	.byte	0x04, 0x17
        /*000a*/ 	.short	(.L_11 - .L_10)
.L_10:
        /*000c*/ 	.word	0x00000000
        /*0010*/ 	.short	0x0001
        /*0012*/ 	.short	0x0008
        /*0014*/ 	.byte	0x00, 0xf0, 0x11, 0x00


	//----- nvinfo : EIATTR_KPARAM_INFO
	.align		4
.L_11:
        /*0018*/ 	.byte	0x04, 0x17
        /*001a*/ 	.short	(.L_13 - .L_12)
.L_12:
        /*001c*/ 	.word	0x00000000
        /*0020*/ 	.short	0x0000
        /*0022*/ 	.short	0x0000
        /*0024*/ 	.byte	0x00, 0xf5, 0x21, 0x00


	//----- nvinfo : EIATTR_SPARSE_MMA_MASK
	.align		4
.L_13:
        /*0028*/ 	.byte	0x03, 0x50
        /*002a*/ 	.short	0x0000


	//----- nvinfo : EIATTR_MAXREG_COUNT
	.align		4
        /*002c*/ 	.byte	0x03, 0x1b
        /*002e*/ 	.short	0x00ff


	//----- nvinfo : EIATTR_MERCURY_ISA_VERSION
	.align		4
        /*0030*/ 	.byte	0x03, 0x5f
        /*0032*/ 	.short	0x0101


	//----- nvinfo : EIATTR_VRC_CTA_INIT_COUNT
	.align		4
        /*0034*/ 	.byte	0x02, 0x4a
	.zero		1
	.zero		1


	//----- nvinfo : EIATTR_EXIT_INSTR_OFFSETS
	.align		4
        /*0038*/ 	.byte	0x04, 0x1c
        /*003a*/ 	.short	(.L_15 - .L_14)


	//   ....[0]....
.L_14:
        /*003c*/ 	.word	0x00000070


	//   ....[1]....
        /*0040*/ 	.word	0x000000e0


	//----- nvinfo : EIATTR_CRS_STACK_SIZE
	.align		4
.L_15:
        /*0044*/ 	.byte	0x04, 0x1e
        /*0046*/ 	.short	(.L_17 - .L_16)
.L_16:
        /*0048*/ 	.word	0x00000000


	//----- nvinfo : EIATTR_CBANK_PARAM_SIZE
	.align		4
.L_17:
        /*004c*/ 	.byte	0x03, 0x19
        /*004e*/ 	.short	0x000c


	//----- nvinfo : EIATTR_PARAM_CBANK
	.align		4
        /*0050*/ 	.byte	0x04, 0x0a
        /*0052*/ 	.short	(.L_19 - .L_18)
	.align		4
.L_18:
        /*0054*/ 	.word	index@(.nv.constant0._Z3addPii)
        /*0058*/ 	.short	0x0380
        /*005a*/ 	.short	0x000c


	//----- nvinfo : EIATTR_SW_WAR
	.align		4
.L_19:
        /*005c*/ 	.byte	0x04, 0x36
        /*005e*/ 	.short	(.L_21 - .L_20)
.L_20:
        /*0060*/ 	.word	0x00000008
.L_21:


//--------------------- .nv.callgraph             --------------------------
	.section	.nv.callgraph,"",@"SHT_CUDA_CALLGRAPH"
	.align	4
	.sectionentsize	8
	.align		4
        /*0000*/ 	.word	0x00000000
	.align		4
        /*0004*/ 	.word	0xffffffff
	.align		4
        /*0008*/ 	.word	0x00000000
	.align		4
        /*000c*/ 	.word	0xfffffffe
	.align		4
        /*0010*/ 	.word	0x00000000
	.align		4
        /*0014*/ 	.word	0xfffffffd
	.align		4
        /*0018*/ 	.word	0x00000000
	.align		4
        /*001c*/ 	.word	0xfffffffc


//--------------------- .text._Z3addPii           --------------------------
	.section	.text._Z3addPii,"ax",@progbits
	.align	128
        .global         _Z3addPii
        .type           _Z3addPii,@function
        .size           _Z3addPii,(.L_x_1 - _Z3addPii)
        .other          _Z3addPii,@"STO_CUDA_ENTRY STV_DEFAULT"
_Z3addPii:
.text._Z3addPii:
[----:B------:R-:W-:Y:S01]  /*0000*/  LDC R1, c[0x0][0x37c] ;  /* 0x0000df00ff017b82 */ /* 0x000fe20000000800 */
[----:B------:R-:W0:Y:S01]  /*0010*/  S2R R5, SR_CTAID.X ;  /* 0x0000000000057919 */ /* 0x000e220000002500 */
[----:B------:R-:W0:Y:S01]  /*0020*/  LDCU UR4, c[0x0][0x360] ;  /* 0x00006c00ff0477ac */ /* 0x000e220008000800 */
[----:B------:R-:W0:Y:S01]  /*0030*/  S2R R0, SR_TID.X ;  /* 0x0000000000007919 */ /* 0x000e220000002100 */
[----:B------:R-:W1:Y:S01]  /*0040*/  LDCU UR5, c[0x0][0x388] ;  /* 0x00007100ff0577ac */ /* 0x000e620008000800 */
[----:B0-----:R-:W-:-:S05]  /*0050*/  IMAD R5, R5, UR4, R0 ;  /* 0x0000000405057c24 */ /* 0x001fca000f8e0200 */
[----:B-1----:R-:W-:-:S13]  /*0060*/  ISETP.GE.AND P0, PT, R5, UR5, PT ;  /* 0x0000000505007c0c */ /* 0x002fda000bf06270 */
[----:B------:R-:W-:Y:S05]  /*0070*/  @P0 EXIT ;  /* 0x000000000000094d */ /* 0x000fea0003800000 */
[----:B------:R-:W0:Y:S01]  /*0080*/  LDCU.64 UR4, c[0x0][0x358] ;  /* 0x00006b00ff0477ac */ /* 0x000e220008000a00 */
[----:B------:R-:W-:-:S07]  /*0090*/  MOV R4, 0xb0 ;  /* 0x000000b000047802 */ /* 0x000fce0000000f00 */
[----:B0-----:R-:W-:Y:S05]  /*00a0*/  CALL.REL.NOINC `($_Z3addPii$_Z4getni) ;  /* 0x0000000000107944 */ /* 0x001fea0003c00000 */
[----:B------:R-:W0:Y:S02]  /*00b0*/  LDC.64 R2, c[0x0][0x380] ;  /* 0x0000e000ff027b82 */ /* 0x000e240000000a00 */
[----:B0-----:R-:W-:-:S05]  /*00c0*/  IMAD.WIDE R2, R5, 0x4, R2 ;  /* 0x0000000405027825 */ /* 0x001fca00078e0202 */
[----:B------:R-:W-:Y:S01]  /*00d0*/  STG.E desc[UR4][R2.64], R7 ;  /* 0x0000000702007986 */ /* 0x000fe2000c101904 */
[----:B------:R-:W-:Y:S05]  /*00e0*/  EXIT ;  /* 0x000000000000794d */ /* 0x000fea0003800000 */
        .type           $_Z3addPii$_Z4getni,@function
        .size           $_Z3addPii$_Z4getni,(.L_x_1 - $_Z3addPii$_Z4getni)
$_Z3addPii$_Z4getni:
[----:B------:R-:W-:Y:S01]  /*00f0*/  ISETP.NE.AND P0, PT, R5, RZ, PT ;  /* 0x000000ff0500720c */ /* 0x000fe20003f05270 */
[----:B------:R-:W-:-:S12]  /*0100*/  HFMA2 R7, -RZ, RZ, 0, 0 ;  /* 0x00000000ff077431 */ /* 0x000fd800000001ff */
[C---:B------:R-:W-:Y:S02]  /*0110*/  @P0 VIADD R0, R5.reuse, 0xffffffff ;  /* 0xffffffff05000836 */ /* 0x040fe40000000000 */
[----:B------:R-:W-:-:S04]  /*0120*/  @P0 VIADD R3, R5, 0xfffffffe ;  /* 0xfffffffe05030836 */ /* 0x000fc80000000000 */
[----:B------:R-:W-:-:S04]  /*0130*/  @P0 IMAD.WIDE.U32 R2, R0, R3, RZ ;  /* 0x0000000300020225 */ /* 0x000fc800078e00ff */
[----:B------:R-:W-:Y:S01]  /*0140*/  @P0 IMAD R0, R0, R0, R5 ;  /* 0x0000000000000224 */ /* 0x000fe200078e0205 */
[----:B------:R-:W-:Y:S02]  /*0150*/  @P0 SHF.R.U64 R3, R2, 0x1, R3 ;  /* 0x0000000102030819 */ /* 0x000fe40000001203 */
[----:B------:R-:W-:-:S03]  /*0160*/  MOV R2, R4 ;  /* 0x0000000400027202 */ /* 0x000fc60000000f00 */
[----:B------:R-:W-:Y:S02]  /*0170*/  @P0 IMAD.IADD R7, R0, 0x1, -R3 ;  /* 0x0000000100070824 */ /* 0x000fe400078e0a03 */
[----:B------:R-:W-:-:S04]  /*0180*/  HFMA2 R3, -RZ, RZ, 0, 0 ;  /* 0x00000000ff037431 */ /* 0x000fc800000001ff */
[----:B------:R-:W-:Y:S05]  /*0190*/  RET.REL.NODEC R2 `(_Z3addPii) ;  /* 0xfffffffc02987950 */ /* 0x000fea0003c3ffff */
.L_x_0:
[----:B------:R-:W-:-:S00]  /*01a0*/  BRA `(.L_x_0) ;  /* 0xfffffffc00fc7947 */ /* 0x000fc0000383ffff */
[----:B------:R-:W-:-:S00]  /*01b0*/  NOP ;  /* 0x0000000000007918 */ /* 0x000fc00000000000 */
        /* <DEDUP_REMOVED lines=12> */
.L_x_1:


//--------------------- .nv.shared.reserved.0     --------------------------
	.section	.nv.shared.reserved.0,"aw",@nobits
	.weak		__nv_reservedSMEM_offset_0_alias
	.size		__nv_reservedSMEM_offset_0_alias, 0, 64
	.other		__nv_reservedSMEM_offset_0_alias,@"STO_CUDA_RESERVED_SHARED STV_DEFAULT"
__nv_reservedSMEM_offset_0_alias:
	.zero		0
	.zero		64


//--------------------- .nv.constant0._Z3addPii   --------------------------
	.section	.nv.constant0._Z3addPii,"a",@progbits
	.sectionflags	@""
	.align	4
.nv.constant0._Z3addPii:
	.zero		908


//--------------------- SYMBOLS --------------------------

	.type		.nv.reservedSmem.offset0,@object
	.size		.nv.reservedSmem.offset0,0x4
